//
// Generated by NVIDIA NVVM Compiler
//
// Compiler Build ID: CL-36424714
// Cuda compilation tools, release 13.0, V13.0.88
// Based on NVVM 20.0.0
//

.version 9.0
.target sm_100
.address_size 64

	// .globl	_Z11CountAtomicPi
// _ZZ11CountSharedPiE6nCount has been demoted

.visible .entry _Z11CountAtomicPi(
	.param .u64 .ptr .align 1 _Z11CountAtomicPi_param_0
)
{
	.reg .b32 	%r<2>;
	.reg .b64 	%rd<3>;

	ld.param.u64 	%rd1, [_Z11CountAtomicPi_param_0];
	cvta.to.global.u64 	%rd2, %rd1;
	atom.global.add.u32 	%r1, [%rd2], 1;
	ret;

}
	// .globl	_Z11CountSharedPi
.visible .entry _Z11CountSharedPi(
	.param .u64 .ptr .align 1 _Z11CountSharedPi_param_0
)
{
	.reg .pred 	%p<3>;
	.reg .b32 	%r<6>;
	.reg .b64 	%rd<3>;
	// demoted variable
	.shared .align 4 .u32 _ZZ11CountSharedPiE6nCount;
	ld.param.u64 	%rd1, [_Z11CountSharedPi_param_0];
	mov.u32 	%r1, %tid.x;
	setp.ne.s32 	%p1, %r1, 0;
	@%p1 bra 	$L__BB1_2;
	mov.b32 	%r2, 0;
	st.shared.u32 	[_ZZ11CountSharedPiE6nCount], %r2;
$L__BB1_2:
	setp.ne.s32 	%p2, %r1, 0;
	bar.sync 	0;
	atom.shared.add.u32 	%r3, [_ZZ11CountSharedPiE6nCount], 1;
	bar.sync 	0;
	@%p2 bra 	$L__BB1_4;
	ld.shared.u32 	%r4, [_ZZ11CountSharedPiE6nCount];
	cvta.to.global.u64 	%rd2, %rd1;
	atom.global.add.u32 	%r5, [%rd2], %r4;
$L__BB1_4:
	ret;

}


// ===== COMPILED SASS (sm_100) =====

	.target	sm_100

	.elftype	@"ET_EXEC"


//--------------------- .note.nv.tkinfo           --------------------------
	.section	.note.nv.tkinfo,"",@"SHT_NOTE"
	.sectionflags	@"SHF_NOTE_NV_TKINFO"
	.tkinfo
        /*0018*/ 	.word	0x00000002
        /*0030*/ 	.string	""
        /*0030*/ 	.string	"ptxas"
        /*0030*/ 	.string	"Cuda compilation tools, release 13.0, V13.0.88"
        /*0030*/ 	.string	"Build cuda_13.0.r13.0/compiler.36424714_0"
        /*0030*/ 	.string	"-arch sm_100 -m 64 "



//--------------------- .note.nv.cuinfo           --------------------------
	.section	.note.nv.cuinfo,"",@"SHT_NOTE"
	.sectionflags	@"SHF_NOTE_NV_CUINFO"
        /*0018*/ 	.short	0x0002
        /*001a*/ 	.short	0x0064
        /*001c*/ 	.short	0x0082
	.zero		2


//--------------------- .nv.info                  --------------------------
	.section	.nv.info,"",@"SHT_CUDA_INFO"
	.align	4


	//----- nvinfo : EIATTR_REGCOUNT
	.align		4
        /*0000*/ 	.byte	0x04, 0x2f
        /*0002*/ 	.short	(.L_1 - .L_0)
	.align		4
.L_0:
        /*0004*/ 	.word	index@(_Z11CountAtomicPi)
        /*0008*/ 	.word	0x00000008


	//----- nvinfo : EIATTR_FRAME_SIZE
	.align		4
.L_1:
        /*000c*/ 	.byte	0x04, 0x11
        /*000e*/ 	.short	(.L_3 - .L_2)
	.align		4
.L_2:
        /*0010*/ 	.word	index@(_Z11CountAtomicPi)
        /*0014*/ 	.word	0x00000000


	//----- nvinfo : EIATTR_REGCOUNT
	.align		4
.L_3:
        /*0018*/ 	.byte	0x04, 0x2f
        /*001a*/ 	.short	(.L_5 - .L_4)
	.align		4
.L_4:
        /*001c*/ 	.word	index@(_Z11CountSharedPi)
        /*0020*/ 	.word	0x00000008


	//----- nvinfo : EIATTR_FRAME_SIZE
	.align		4
.L_5:
        /*0024*/ 	.byte	0x04, 0x11
        /*0026*/ 	.short	(.L_7 - .L_6)
	.align		4
.L_6:
        /*0028*/ 	.word	index@(_Z11CountSharedPi)
        /*002c*/ 	.word	0x00000000


	//----- nvinfo : EIATTR_MIN_STACK_SIZE
	.align		4
.L_7:
        /*0030*/ 	.byte	0x04, 0x12
        /*0032*/ 	.short	(.L_9 - .L_8)
	.align		4
.L_8:
        /*0034*/ 	.word	index@(_Z11CountSharedPi)
        /*0038*/ 	.word	0x00000000


	//----- nvinfo : EIATTR_MIN_STACK_SIZE
	.align		4
.L_9:
        /*003c*/ 	.byte	0x04, 0x12
        /*003e*/ 	.short	(.L_11 - .L_10)
	.align		4
.L_10:
        /*0040*/ 	.word	index@(_Z11CountAtomicPi)
        /*0044*/ 	.word	0x00000000
.L_11:


//--------------------- .nv.compat                --------------------------
	.section	.nv.compat,"",@"SHT_CUDA_COMPAT_INFO"
	.align	4
        /*0000*/ 	.byte	0x02, 0x09, 0x00, 0x00, 0x02, 0x02, 0x01, 0x00, 0x02, 0x05, 0x05, 0x00, 0x03, 0x07, 0x01, 0x01
        /*0010*/ 	.byte	0x02, 0x03, 0x00, 0x00, 0x02, 0x06, 0x01, 0x00, 0x04, 0x0b, 0x08, 0x00, 0x09, 0x00, 0x00, 0x00
        /*0020*/ 	.byte	0x00, 0x00, 0x00, 0x00


//--------------------- .nv.info._Z11CountSharedPi --------------------------
	.section	.nv.info._Z11CountSharedPi,"",@"SHT_CUDA_INFO"
	.sectionflags	@""
	.align	4


	//----- nvinfo : EIATTR_CUDA_API_VERSION
	.align		4
        /*0000*/ 	.byte	0x04, 0x37
        /*0002*/ 	.short	(.L_13 - .L_12)
.L_12:
        /*0004*/ 	.word	0x00000082


	//----- nvinfo : EIATTR_KPARAM_INFO
	.align		4
.L_13:
        /*0008*/ 	.byte	0x04, 0x17
        /*000a*/ 	.short	(.L_15 - .L_14)
.L_14:
        /*000c*/ 	.word	0x00000000
        /*0010*/ 	.short	0x0000
        /*0012*/ 	.short	0x0000
        /*0014*/ 	.byte	0x00, 0xf5, 0x21, 0x00


	//----- nvinfo : EIATTR_SPARSE_MMA_MASK
	.align		4
.L_15:
        /*0018*/ 	.byte	0x03, 0x50
        /*001a*/ 	.short	0x0000


	//----- nvinfo : EIATTR_MAXREG_COUNT
	.align		4
        /*001c*/ 	.byte	0x03, 0x1b
        /*001e*/ 	.short	0x00ff


	//----- nvinfo : EIATTR_NUM_BARRIERS
	.align		4
        /*0020*/ 	.byte	0x02, 0x4c
        /*0022*/ 	.byte	0x01
	.zero		1


	//----- nvinfo : EIATTR_MERCURY_ISA_VERSION
	.align		4
        /*0024*/ 	.byte	0x03, 0x5f
        /*0026*/ 	.short	0x0101


	//----- nvinfo : EIATTR_VRC_CTA_INIT_COUNT
	.align		4
        /*0028*/ 	.byte	0x02, 0x4a
	.zero		1
	.zero		1


	//----- nvinfo : EIATTR_EXIT_INSTR_OFFSETS
	.align		4
        /*002c*/ 	.byte	0x04, 0x1c
        /*002e*/ 	.short	(.L_17 - .L_16)


	//   ....[0]....
.L_16:
        /*0030*/ 	.word	0x000000a0


	//   ....[1]....
        /*0034*/ 	.word	0x000000f0


	//----- nvinfo : EIATTR_CBANK_PARAM_SIZE
	.align		4
.L_17:
        /*0038*/ 	.byte	0x03, 0x19
        /*003a*/ 	.short	0x0008


	//----- nvinfo : EIATTR_PARAM_CBANK
	.align		4
        /*003c*/ 	.byte	0x04, 0x0a
        /*003e*/ 	.short	(.L_19 - .L_18)
	.align		4
.L_18:
        /*0040*/ 	.word	index@(.nv.constant0._Z11CountSharedPi)
        /*0044*/ 	.short	0x0380
        /*0046*/ 	.short	0x0008


	//----- nvinfo : EIATTR_SW_WAR
	.align		4
.L_19:
        /*0048*/ 	.byte	0x04, 0x36
        /*004a*/ 	.short	(.L_21 - .L_20)
.L_20:
        /*004c*/ 	.word	0x00000008
.L_21:


//--------------------- .nv.info._Z11CountAtomicPi --------------------------
	.section	.nv.info._Z11CountAtomicPi,"",@"SHT_CUDA_INFO"
	.sectionflags	@""
	.align	4


	//----- nvinfo : EIATTR_CUDA_API_VERSION
	.align		4
        /*0000*/ 	.byte	0x04, 0x37
        /*0002*/ 	.short	(.L_23 - .L_22)
.L_22:
        /*0004*/ 	.word	0x00000082


	//----- nvinfo : EIATTR_KPARAM_INFO
	.align		4
.L_23:
        /*0008*/ 	.byte	0x04, 0x17
        /*000a*/ 	.short	(.L_25 - .L_24)
.L_24:
        /*000c*/ 	.word	0x00000000
        /*0010*/ 	.short	0x0000
        /*0012*/ 	.short	0x0000
        /*0014*/ 	.byte	0x00, 0xf5, 0x21, 0x00


	//----- nvinfo : EIATTR_SPARSE_MMA_MASK
	.align		4
.L_25:
        /*0018*/ 	.byte	0x03, 0x50
        /*001a*/ 	.short	0x0000


	//----- nvinfo : EIATTR_MAXREG_COUNT
	.align		4
        /*001c*/ 	.byte	0x03, 0x1b
        /*001e*/ 	.short	0x00ff


	//----- nvinfo : EIATTR_MERCURY_ISA_VERSION
	.align		4
        /*0020*/ 	.byte	0x03, 0x5f
        /*0022*/ 	.short	0x0101


	//----- nvinfo : EIATTR_INT_WARP_WIDE_INSTR_OFFSETS
	.align		4
        /*0024*/ 	.byte	0x04, 0x31
        /*0026*/ 	.short	(.L_27 - .L_26)


	//   ....[0]....
.L_26:
        /*0028*/ 	.word	0x00000030


	//----- nvinfo : EIATTR_VRC_CTA_INIT_COUNT
	.align		4
.L_27:
        /*002c*/ 	.byte	0x02, 0x4a
	.zero		1
	.zero		1


	//----- nvinfo : EIATTR_EXIT_INSTR_OFFSETS
	.align		4
        /*0030*/ 	.byte	0x04, 0x1c
        /*0032*/ 	.short	(.L_29 - .L_28)


	//   ....[0]....
.L_28:
        /*0034*/ 	.word	0x00000090


	//----- nvinfo : EIATTR_CBANK_PARAM_SIZE
	.align		4
.L_29:
        /*0038*/ 	.byte	0x03, 0x19
        /*003a*/ 	.short	0x0008


	//----- nvinfo : EIATTR_PARAM_CBANK
	.align		4
        /*003c*/ 	.byte	0x04, 0x0a
        /*003e*/ 	.short	(.L_31 - .L_30)
	.align		4
.L_30:
        /*0040*/ 	.word	index@(.nv.constant0._Z11CountAtomicPi)
        /*0044*/ 	.short	0x0380
        /*0046*/ 	.short	0x0008


	//----- nvinfo : EIATTR_SW_WAR
	.align		4
.L_31:
        /*0048*/ 	.byte	0x04, 0x36
        /*004a*/ 	.short	(.L_33 - .L_32)
.L_32:
        /*004c*/ 	.word	0x00000008
.L_33:


//--------------------- .nv.callgraph             --------------------------
	.section	.nv.callgraph,"",@"SHT_CUDA_CALLGRAPH"
	.align	4
	.sectionentsize	8
	.align		4
        /*0000*/ 	.word	0x00000000
	.align		4
        /*0004*/ 	.word	0xffffffff
	.align		4
        /*0008*/ 	.word	0x00000000
	.align		4
        /*000c*/ 	.word	0xfffffffe
	.align		4
        /*0010*/ 	.word	0x00000000
	.align		4
        /*0014*/ 	.word	0xfffffffd
	.align		4
        /*0018*/ 	.word	0x00000000
	.align		4
        /*001c*/ 	.word	0xfffffffc


//--------------------- .text._Z11CountSharedPi   --------------------------
	.section	.text._Z11CountSharedPi,"ax",@progbits
	.align	128
        .global         _Z11CountSharedPi
        .type           _Z11CountSharedPi,@function
        .size           _Z11CountSharedPi,(.L_x_2 - _Z11CountSharedPi)
        .other          _Z11CountSharedPi,@"STO_CUDA_ENTRY STV_DEFAULT"
_Z11CountSharedPi:
.text._Z11CountSharedPi:
[----:B------:R-:W-:Y:S01]  /*0000*/  LDC R1, c[0x0][0x37c] ;  /* 0x0000df00ff017b82 */ /* 0x000fe20000000800 */
[----:B------:R-:W0:Y:S07]  /*0010*/  S2R R0, SR_TID.X ;  /* 0x0000000000007919 */ /* 0x000e2e0000002100 */
[----:B------:R-:W1:Y:S01]  /*0020*/  S2UR UR5, SR_CgaCtaId ;  /* 0x00000000000579c3 */ /* 0x000e620000008800 */
[----:B------:R-:W-:Y:S02]  /*0030*/  UMOV UR4, 0x400 ;  /* 0x0000040000047882 */ /* 0x000fe40000000000 */
[----:B-1----:R-:W-:Y:S01]  /*0040*/  ULEA UR4, UR5, UR4, 0x18 ;  /* 0x0000000405047291 */ /* 0x002fe2000f8ec0ff */
[----:B0-----:R-:W-:-:S13]  /*0050*/  ISETP.NE.AND P0, PT, R0, RZ, PT ;  /* 0x000000ff0000720c */ /* 0x001fda0003f05270 */
[----:B------:R-:W-:Y:S01]  /*0060*/  @!P0 STS [UR4], RZ ;  /* 0x000000ffff008988 */ /* 0x000fe20008000804 */
[----:B------:R-:W-:Y:S06]  /*0070*/  BAR.SYNC.DEFER_BLOCKING 0x0 ;  /* 0x0000000000007b1d */ /* 0x000fec0000010000 */
[----:B------:R-:W-:Y:S02]  /*0080*/  ATOMS.POPC.INC.32 RZ, [UR4] ;  /* 0x00000000ffff7f8c */ /* 0x000fe4000d800004 */
[----:B------:R-:W-:Y:S06]  /*0090*/  BAR.SYNC.DEFER_BLOCKING 0x0 ;  /* 0x0000000000007b1d */ /* 0x000fec0000010000 */
[----:B------:R-:W-:Y:S05]  /*00a0*/  @P0 EXIT ;  /* 0x000000000000094d */ /* 0x000fea0003800000 */
[----:B------:R-:W0:Y:S01]  /*00b0*/  LDS R5, [UR4] ;  /* 0x00000004ff057984 */ /* 0x000e220008000800 */
[----:B------:R-:W0:Y:S01]  /*00c0*/  LDC.64 R2, c[0x0][0x380] ;  /* 0x0000e000ff027b82 */ /* 0x000e220000000a00 */
[----:B------:R-:W0:Y:S02]  /*00d0*/  LDCU.64 UR6, c[0x0][0x358] ;  /* 0x00006b00ff0677ac */ /* 0x000e240008000a00 */
[----:B0-----:R-:W-:Y:S01]  /*00e0*/  REDG.E.ADD.STRONG.GPU desc[UR6][R2.64], R5 ;  /* 0x000000050200798e */ /* 0x001fe2000c12e106 */
[----:B------:R-:W-:Y:S05]  /*00f0*/  EXIT ;  /* 0x000000000000794d */ /* 0x000fea0003800000 */
.L_x_0:
[----:B------:R-:W-:-:S00]  /*0100*/  BRA `(.L_x_0) ;  /* 0xfffffffc00fc7947 */ /* 0x000fc0000383ffff */
[----:B------:R-:W-:-:S00]  /*0110*/  NOP ;  /* 0x0000000000007918 */ /* 0x000fc00000000000 */
        /* <DEDUP_REMOVED lines=14> */
.L_x_2:


//--------------------- .text._Z11CountAtomicPi   --------------------------
	.section	.text._Z11CountAtomicPi,"ax",@progbits
	.align	128
        .global         _Z11CountAtomicPi
        .type           _Z11CountAtomicPi,@function
        .size           _Z11CountAtomicPi,(.L_x_3 - _Z11CountAtomicPi)
        .other          _Z11CountAtomicPi,@"STO_CUDA_ENTRY STV_DEFAULT"
_Z11CountAtomicPi:
.text._Z11CountAtomicPi:
[----:B------:R-:W-:Y:S01]  /*0000*/  LDC R1, c[0x0][0x37c] ;  /* 0x0000df00ff017b82 */ /* 0x000fe20000000800 */
[----:B------:R-:W0:Y:S07]  /*0010*/  S2R R0, SR_LANEID ;  /* 0x0000000000007919 */ /* 0x000e2e0000000000 */
[----:B------:R-:W1:Y:S01]  /*0020*/  LDC.64 R2, c[0x0][0x380] ;  /* 0x0000e000ff027b82 */ /* 0x000e620000000a00 */
[----:B------:R-:W-:Y:S01]  /*0030*/  VOTEU.ANY UR6, UPT, PT ;  /* 0x0000000000067886 */ /* 0x000fe200038e0100 */
[----:B------:R-:W1:Y:S01]  /*0040*/  LDCU.64 UR4, c[0x0][0x358] ;  /* 0x00006b00ff0477ac */ /* 0x000e620008000a00 */
[----:B------:R-:W1:Y:S01]  /*0050*/  POPC R5, UR6 ;  /* 0x0000000600057d09 */ /* 0x000e620008000000 */
[----:B------:R-:W-:-:S06]  /*0060*/  UFLO.U32 UR7, UR6 ;  /* 0x00000006000772bd */ /* 0x000fcc00080e0000 */
[----:B0-----:R-:W-:-:S13]  /*0070*/  ISETP.EQ.U32.AND P0, PT, R0, UR7, PT ;  /* 0x0000000700007c0c */ /* 0x001fda000bf02070 */
[----:B-1----:R-:W-:Y:S01]  /*0080*/  @P0 REDG.E.ADD.STRONG.GPU desc[UR4][R2.64], R5 ;  /* 0x000000050200098e */ /* 0x002fe2000c12e104 */
[----:B------:R-:W-:Y:S05]  /*0090*/  EXIT ;  /* 0x000000000000794d */ /* 0x000fea0003800000 */
.L_x_1:
        /* <DEDUP_REMOVED lines=14> */
.L_x_3:


//--------------------- .nv.shared._Z11CountSharedPi --------------------------
	.section	.nv.shared._Z11CountSharedPi,"aw",@nobits
	.sectionflags	@""
	.align	4
.nv.shared._Z11CountSharedPi:
	.zero		1028


//--------------------- .nv.shared.reserved.0     --------------------------
	.section	.nv.shared.reserved.0,"aw",@nobits
	.weak		__nv_reservedSMEM_offset_0_alias
	.size		__nv_reservedSMEM_offset_0_alias, 0, 64
	.other		__nv_reservedSMEM_offset_0_alias,@"STO_CUDA_RESERVED_SHARED STV_DEFAULT"
__nv_reservedSMEM_offset_0_alias:
	.zero		0
	.zero		64


//--------------------- .nv.constant0._Z11CountSharedPi --------------------------
	.section	.nv.constant0._Z11CountSharedPi,"a",@progbits
	.sectionflags	@""
	.align	4
.nv.constant0._Z11CountSharedPi:
	.zero		904


//--------------------- .nv.constant0._Z11CountAtomicPi --------------------------
	.section	.nv.constant0._Z11CountAtomicPi,"a",@progbits
	.sectionflags	@""
	.align	4
.nv.constant0._Z11CountAtomicPi:
	.zero		904


//--------------------- SYMBOLS --------------------------

	.type		.nv.reservedSmem.offset0,@object
	.size		.nv.reservedSmem.offset0,0x4
	.type		.nv.reservedSmem.cap,@object
	.size		.nv.reservedSmem.cap,0x4
